//
// Generated by NVIDIA NVVM Compiler
//
// Compiler Build ID: CL-36424714
// Cuda compilation tools, release 13.0, V13.0.88
// Based on NVVM 20.0.0
//

.version 9.0
.target sm_100
.address_size 64

	// .globl	_Z20convolution2D_sharedPfS_S_iii
// _ZZ20convolution2D_sharedPfS_S_iiiE12shared_image has been demoted

.visible .entry _Z20convolution2D_sharedPfS_S_iii(
	.param .u64 .ptr .align 1 _Z20convolution2D_sharedPfS_S_iii_param_0,
	.param .u64 .ptr .align 1 _Z20convolution2D_sharedPfS_S_iii_param_1,
	.param .u64 .ptr .align 1 _Z20convolution2D_sharedPfS_S_iii_param_2,
	.param .u32 _Z20convolution2D_sharedPfS_S_iii_param_3,
	.param .u32 _Z20convolution2D_sharedPfS_S_iii_param_4,
	.param .u32 _Z20convolution2D_sharedPfS_S_iii_param_5
)
{
	.reg .pred 	%p<32>;
	.reg .b32 	%r<114>;
	.reg .b32 	%f<124>;
	.reg .b64 	%rd<27>;
	// demoted variable
	.shared .align 4 .b8 _ZZ20convolution2D_sharedPfS_S_iiiE12shared_image[1296];
	ld.param.u64 	%rd6, [_Z20convolution2D_sharedPfS_S_iii_param_0];
	ld.param.u64 	%rd7, [_Z20convolution2D_sharedPfS_S_iii_param_1];
	ld.param.u64 	%rd5, [_Z20convolution2D_sharedPfS_S_iii_param_2];
	ld.param.u32 	%r45, [_Z20convolution2D_sharedPfS_S_iii_param_3];
	ld.param.u32 	%r46, [_Z20convolution2D_sharedPfS_S_iii_param_4];
	ld.param.u32 	%r47, [_Z20convolution2D_sharedPfS_S_iii_param_5];
	cvta.to.global.u64 	%rd1, %rd7;
	cvta.to.global.u64 	%rd2, %rd6;
	mov.u32 	%r1, %tid.x;
	mov.u32 	%r2, %tid.y;
	mov.u32 	%r48, %ctaid.y;
	mov.u32 	%r3, %ntid.y;
	mul.lo.s32 	%r4, %r48, %r3;
	add.s32 	%r5, %r4, %r2;
	mov.u32 	%r49, %ctaid.x;
	mov.u32 	%r6, %ntid.x;
	mad.lo.s32 	%r7, %r49, %r6, %r1;
	shr.u32 	%r50, %r47, 31;
	add.s32 	%r51, %r47, %r50;
	shr.s32 	%r8, %r51, 1;
	neg.s32 	%r9, %r8;
	setp.ge.s32 	%p1, %r5, %r45;
	setp.ge.s32 	%p2, %r7, %r46;
	or.pred  	%p3, %p1, %p2;
	@%p3 bra 	$L__BB0_9;
	mad.lo.s32 	%r10, %r46, %r5, %r7;
	mul.wide.s32 	%rd8, %r10, 4;
	add.s64 	%rd3, %rd2, %rd8;
	ld.global.f32 	%f17, [%rd3];
	add.s32 	%r11, %r8, %r2;
	mov.u32 	%r52, _ZZ20convolution2D_sharedPfS_S_iiiE12shared_image;
	mad.lo.s32 	%r12, %r11, 72, %r52;
	add.s32 	%r13, %r8, %r1;
	shl.b32 	%r53, %r13, 2;
	add.s32 	%r14, %r12, %r53;
	st.shared.f32 	[%r14], %f17;
	setp.ge.s32 	%p4, %r1, %r8;
	setp.lt.s32 	%p5, %r7, %r8;
	or.pred  	%p6, %p4, %p5;
	@%p6 bra 	$L__BB0_3;
	sub.s32 	%r54, %r10, %r8;
	mul.wide.s32 	%rd9, %r54, 4;
	add.s64 	%rd10, %rd2, %rd9;
	ld.global.f32 	%f18, [%rd10];
	shl.b32 	%r55, %r1, 2;
	add.s32 	%r56, %r12, %r55;
	st.shared.f32 	[%r56], %f18;
$L__BB0_3:
	sub.s32 	%r58, %r6, %r8;
	setp.lt.u32 	%p7, %r1, %r58;
	sub.s32 	%r59, %r46, %r8;
	setp.ge.s32 	%p8, %r7, %r59;
	or.pred  	%p9, %p7, %p8;
	@%p9 bra 	$L__BB0_5;
	mul.wide.s32 	%rd11, %r8, 4;
	add.s64 	%rd12, %rd3, %rd11;
	ld.global.f32 	%f19, [%rd12];
	shl.b32 	%r60, %r8, 2;
	add.s32 	%r61, %r14, %r60;
	st.shared.f32 	[%r61], %f19;
$L__BB0_5:
	setp.ge.s32 	%p10, %r2, %r8;
	setp.lt.s32 	%p11, %r5, %r8;
	or.pred  	%p12, %p10, %p11;
	@%p12 bra 	$L__BB0_7;
	sub.s32 	%r62, %r5, %r8;
	mad.lo.s32 	%r63, %r62, %r46, %r7;
	mul.wide.s32 	%rd13, %r63, 4;
	add.s64 	%rd14, %rd2, %rd13;
	ld.global.f32 	%f20, [%rd14];
	mad.lo.s32 	%r65, %r2, 72, %r52;
	add.s32 	%r67, %r65, %r53;
	st.shared.f32 	[%r67], %f20;
$L__BB0_7:
	sub.s32 	%r69, %r3, %r8;
	setp.lt.u32 	%p13, %r2, %r69;
	sub.s32 	%r70, %r45, %r8;
	setp.ge.s32 	%p14, %r5, %r70;
	or.pred  	%p15, %p13, %p14;
	@%p15 bra 	$L__BB0_9;
	add.s32 	%r71, %r11, %r4;
	mad.lo.s32 	%r72, %r71, %r46, %r7;
	mul.wide.s32 	%rd15, %r72, 4;
	add.s64 	%rd16, %rd2, %rd15;
	ld.global.f32 	%f21, [%rd16];
	mad.lo.s32 	%r73, %r8, 72, %r12;
	add.s32 	%r75, %r73, %r53;
	st.shared.f32 	[%r75], %f21;
$L__BB0_9:
	bar.sync 	0;
	sub.s32 	%r77, %r45, %r8;
	setp.ge.s32 	%p16, %r5, %r77;
	min.s32 	%r78, %r5, %r7;
	setp.lt.s32 	%p17, %r78, %r8;
	sub.s32 	%r79, %r46, %r8;
	setp.ge.s32 	%p18, %r7, %r79;
	or.pred  	%p19, %p16, %p18;
	or.pred  	%p20, %p19, %p17;
	@%p20 bra 	$L__BB0_27;
	setp.lt.s32 	%p21, %r47, -1;
	mov.f32 	%f122, 0f00000000;
	@%p21 bra 	$L__BB0_26;
	add.s32 	%r15, %r8, %r2;
	add.s32 	%r16, %r8, %r1;
	abs.s32 	%r17, %r8;
	add.s32 	%r18, %r8, %r17;
	add.s32 	%r80, %r18, 1;
	and.b32  	%r19, %r80, 15;
	and.b32  	%r20, %r80, 7;
	and.b32  	%r21, %r80, 3;
	shl.b32 	%r81, %r1, 2;
	mov.u32 	%r82, _ZZ20convolution2D_sharedPfS_S_iiiE12shared_image;
	add.s32 	%r83, %r81, %r82;
	add.s32 	%r22, %r83, 32;
	mov.f32 	%f122, 0f00000000;
	mov.u32 	%r106, %r9;
$L__BB0_12:
	mov.u32 	%r23, %r106;
	setp.lt.u32 	%p22, %r18, 15;
	add.s32 	%r24, %r15, %r23;
	add.s32 	%r84, %r23, %r8;
	mul.lo.s32 	%r108, %r84, %r47;
	add.s32 	%r26, %r108, %r8;
	mov.u32 	%r111, %r9;
	@%p22 bra 	$L__BB0_15;
	and.b32  	%r86, %r80, -16;
	neg.s32 	%r109, %r86;
	mad.lo.s32 	%r107, %r24, 72, %r22;
	mov.u32 	%r111, %r9;
$L__BB0_14:
	.pragma "nounroll";
	ld.shared.f32 	%f25, [%r107+-32];
	mul.wide.s32 	%rd17, %r108, 4;
	add.s64 	%rd18, %rd1, %rd17;
	ld.global.f32 	%f26, [%rd18];
	fma.rn.f32 	%f27, %f25, %f26, %f122;
	ld.shared.f32 	%f28, [%r107+-28];
	ld.global.f32 	%f29, [%rd18+4];
	fma.rn.f32 	%f30, %f28, %f29, %f27;
	ld.shared.f32 	%f31, [%r107+-24];
	ld.global.f32 	%f32, [%rd18+8];
	fma.rn.f32 	%f33, %f31, %f32, %f30;
	ld.shared.f32 	%f34, [%r107+-20];
	ld.global.f32 	%f35, [%rd18+12];
	fma.rn.f32 	%f36, %f34, %f35, %f33;
	ld.shared.f32 	%f37, [%r107+-16];
	ld.global.f32 	%f38, [%rd18+16];
	fma.rn.f32 	%f39, %f37, %f38, %f36;
	ld.shared.f32 	%f40, [%r107+-12];
	ld.global.f32 	%f41, [%rd18+20];
	fma.rn.f32 	%f42, %f40, %f41, %f39;
	ld.shared.f32 	%f43, [%r107+-8];
	ld.global.f32 	%f44, [%rd18+24];
	fma.rn.f32 	%f45, %f43, %f44, %f42;
	ld.shared.f32 	%f46, [%r107+-4];
	ld.global.f32 	%f47, [%rd18+28];
	fma.rn.f32 	%f48, %f46, %f47, %f45;
	ld.shared.f32 	%f49, [%r107];
	ld.global.f32 	%f50, [%rd18+32];
	fma.rn.f32 	%f51, %f49, %f50, %f48;
	ld.shared.f32 	%f52, [%r107+4];
	ld.global.f32 	%f53, [%rd18+36];
	fma.rn.f32 	%f54, %f52, %f53, %f51;
	ld.shared.f32 	%f55, [%r107+8];
	ld.global.f32 	%f56, [%rd18+40];
	fma.rn.f32 	%f57, %f55, %f56, %f54;
	ld.shared.f32 	%f58, [%r107+12];
	ld.global.f32 	%f59, [%rd18+44];
	fma.rn.f32 	%f60, %f58, %f59, %f57;
	ld.shared.f32 	%f61, [%r107+16];
	ld.global.f32 	%f62, [%rd18+48];
	fma.rn.f32 	%f63, %f61, %f62, %f60;
	ld.shared.f32 	%f64, [%r107+20];
	ld.global.f32 	%f65, [%rd18+52];
	fma.rn.f32 	%f66, %f64, %f65, %f63;
	ld.shared.f32 	%f67, [%r107+24];
	ld.global.f32 	%f68, [%rd18+56];
	fma.rn.f32 	%f69, %f67, %f68, %f66;
	ld.shared.f32 	%f70, [%r107+28];
	ld.global.f32 	%f71, [%rd18+60];
	fma.rn.f32 	%f122, %f70, %f71, %f69;
	add.s32 	%r111, %r111, 16;
	add.s32 	%r109, %r109, 16;
	add.s32 	%r108, %r108, 16;
	add.s32 	%r107, %r107, 64;
	setp.ne.s32 	%p23, %r109, 0;
	@%p23 bra 	$L__BB0_14;
$L__BB0_15:
	setp.eq.s32 	%p24, %r19, 0;
	@%p24 bra 	$L__BB0_25;
	mov.u32 	%r87, _ZZ20convolution2D_sharedPfS_S_iiiE12shared_image;
	mad.lo.s32 	%r38, %r24, 72, %r87;
	add.s32 	%r88, %r19, -1;
	setp.lt.u32 	%p25, %r88, 7;
	@%p25 bra 	$L__BB0_18;
	add.s32 	%r89, %r16, %r111;
	shl.b32 	%r90, %r89, 2;
	add.s32 	%r91, %r38, %r90;
	ld.shared.f32 	%f73, [%r91];
	add.s32 	%r92, %r26, %r111;
	mul.wide.s32 	%rd19, %r92, 4;
	add.s64 	%rd20, %rd1, %rd19;
	ld.global.f32 	%f74, [%rd20];
	fma.rn.f32 	%f75, %f73, %f74, %f122;
	ld.shared.f32 	%f76, [%r91+4];
	ld.global.f32 	%f77, [%rd20+4];
	fma.rn.f32 	%f78, %f76, %f77, %f75;
	ld.shared.f32 	%f79, [%r91+8];
	ld.global.f32 	%f80, [%rd20+8];
	fma.rn.f32 	%f81, %f79, %f80, %f78;
	ld.shared.f32 	%f82, [%r91+12];
	ld.global.f32 	%f83, [%rd20+12];
	fma.rn.f32 	%f84, %f82, %f83, %f81;
	ld.shared.f32 	%f85, [%r91+16];
	ld.global.f32 	%f86, [%rd20+16];
	fma.rn.f32 	%f87, %f85, %f86, %f84;
	ld.shared.f32 	%f88, [%r91+20];
	ld.global.f32 	%f89, [%rd20+20];
	fma.rn.f32 	%f90, %f88, %f89, %f87;
	ld.shared.f32 	%f91, [%r91+24];
	ld.global.f32 	%f92, [%rd20+24];
	fma.rn.f32 	%f93, %f91, %f92, %f90;
	ld.shared.f32 	%f94, [%r91+28];
	ld.global.f32 	%f95, [%rd20+28];
	fma.rn.f32 	%f122, %f94, %f95, %f93;
	add.s32 	%r111, %r111, 8;
$L__BB0_18:
	setp.eq.s32 	%p26, %r20, 0;
	@%p26 bra 	$L__BB0_25;
	add.s32 	%r93, %r20, -1;
	setp.lt.u32 	%p27, %r93, 3;
	@%p27 bra 	$L__BB0_21;
	add.s32 	%r94, %r16, %r111;
	shl.b32 	%r95, %r94, 2;
	add.s32 	%r96, %r38, %r95;
	ld.shared.f32 	%f97, [%r96];
	add.s32 	%r97, %r26, %r111;
	mul.wide.s32 	%rd21, %r97, 4;
	add.s64 	%rd22, %rd1, %rd21;
	ld.global.f32 	%f98, [%rd22];
	fma.rn.f32 	%f99, %f97, %f98, %f122;
	ld.shared.f32 	%f100, [%r96+4];
	ld.global.f32 	%f101, [%rd22+4];
	fma.rn.f32 	%f102, %f100, %f101, %f99;
	ld.shared.f32 	%f103, [%r96+8];
	ld.global.f32 	%f104, [%rd22+8];
	fma.rn.f32 	%f105, %f103, %f104, %f102;
	ld.shared.f32 	%f106, [%r96+12];
	ld.global.f32 	%f107, [%rd22+12];
	fma.rn.f32 	%f122, %f106, %f107, %f105;
	add.s32 	%r111, %r111, 4;
$L__BB0_21:
	setp.eq.s32 	%p28, %r21, 0;
	@%p28 bra 	$L__BB0_25;
	setp.eq.s32 	%p29, %r21, 1;
	add.s32 	%r98, %r16, %r111;
	shl.b32 	%r99, %r98, 2;
	add.s32 	%r43, %r38, %r99;
	ld.shared.f32 	%f108, [%r43];
	add.s32 	%r100, %r26, %r111;
	mul.wide.s32 	%rd23, %r100, 4;
	add.s64 	%rd4, %rd1, %rd23;
	ld.global.f32 	%f109, [%rd4];
	fma.rn.f32 	%f122, %f108, %f109, %f122;
	@%p29 bra 	$L__BB0_25;
	setp.eq.s32 	%p30, %r21, 2;
	ld.shared.f32 	%f110, [%r43+4];
	ld.global.f32 	%f111, [%rd4+4];
	fma.rn.f32 	%f122, %f110, %f111, %f122;
	@%p30 bra 	$L__BB0_25;
	ld.shared.f32 	%f112, [%r43+8];
	ld.global.f32 	%f113, [%rd4+8];
	fma.rn.f32 	%f122, %f112, %f113, %f122;
$L__BB0_25:
	add.s32 	%r106, %r23, 1;
	setp.ne.s32 	%p31, %r23, %r17;
	@%p31 bra 	$L__BB0_12;
$L__BB0_26:
	sub.s32 	%r101, %r5, %r8;
	sub.s32 	%r102, %r46, %r47;
	mad.lo.s32 	%r103, %r101, %r102, %r101;
	sub.s32 	%r104, %r7, %r8;
	add.s32 	%r105, %r104, %r103;
	cvta.to.global.u64 	%rd24, %rd5;
	mul.wide.s32 	%rd25, %r105, 4;
	add.s64 	%rd26, %rd24, %rd25;
	st.global.f32 	[%rd26], %f122;
$L__BB0_27:
	ret;

}


// ===== COMPILED SASS (sm_100) =====

	.target	sm_100

	.elftype	@"ET_EXEC"


//--------------------- .note.nv.tkinfo           --------------------------
	.section	.note.nv.tkinfo,"",@"SHT_NOTE"
	.sectionflags	@"SHF_NOTE_NV_TKINFO"
	.tkinfo
        /*0018*/ 	.word	0x00000002
        /*0030*/ 	.string	""
        /*0030*/ 	.string	"ptxas"
        /*0030*/ 	.string	"Cuda compilation tools, release 13.0, V13.0.88"
        /*0030*/ 	.string	"Build cuda_13.0.r13.0/compiler.36424714_0"
        /*0030*/ 	.string	"-arch sm_100 -m 64 "



//--------------------- .note.nv.cuinfo           --------------------------
	.section	.note.nv.cuinfo,"",@"SHT_NOTE"
	.sectionflags	@"SHF_NOTE_NV_CUINFO"
        /*0018*/ 	.short	0x0002
        /*001a*/ 	.short	0x0064
        /*001c*/ 	.short	0x0082
	.zero		2


//--------------------- .nv.info                  --------------------------
	.section	.nv.info,"",@"SHT_CUDA_INFO"
	.align	4


	//----- nvinfo : EIATTR_REGCOUNT
	.align		4
        /*0000*/ 	.byte	0x04, 0x2f
        /*0002*/ 	.short	(.L_1 - .L_0)
	.align		4
.L_0:
        /*0004*/ 	.word	index@(_Z20convolution2D_sharedPfS_S_iii)
        /*0008*/ 	.word	0x0000001f


	//----- nvinfo : EIATTR_FRAME_SIZE
	.align		4
.L_1:
        /*000c*/ 	.byte	0x04, 0x11
        /*000e*/ 	.short	(.L_3 - .L_2)
	.align		4
.L_2:
        /*0010*/ 	.word	index@(_Z20convolution2D_sharedPfS_S_iii)
        /*0014*/ 	.word	0x00000000


	//----- nvinfo : EIATTR_MIN_STACK_SIZE
	.align		4
.L_3:
        /*0018*/ 	.byte	0x04, 0x12
        /*001a*/ 	.short	(.L_5 - .L_4)
	.align		4
.L_4:
        /*001c*/ 	.word	index@(_Z20convolution2D_sharedPfS_S_iii)
        /*0020*/ 	.word	0x00000000
.L_5:


//--------------------- .nv.compat                --------------------------
	.section	.nv.compat,"",@"SHT_CUDA_COMPAT_INFO"
	.align	4
        /*0000*/ 	.byte	0x02, 0x09, 0x00, 0x00, 0x02, 0x02, 0x01, 0x00, 0x02, 0x05, 0x05, 0x00, 0x03, 0x07, 0x01, 0x01
        /*0010*/ 	.byte	0x02, 0x03, 0x00, 0x00, 0x02, 0x06, 0x01, 0x00, 0x04, 0x0b, 0x08, 0x00, 0x09, 0x00, 0x00, 0x00
        /*0020*/ 	.byte	0x00, 0x00, 0x00, 0x00


//--------------------- .nv.info._Z20convolution2D_sharedPfS_S_iii --------------------------
	.section	.nv.info._Z20convolution2D_sharedPfS_S_iii,"",@"SHT_CUDA_INFO"
	.sectionflags	@""
	.align	4


	//----- nvinfo : EIATTR_CUDA_API_VERSION
	.align		4
        /*0000*/ 	.byte	0x04, 0x37
        /*0002*/ 	.short	(.L_7 - .L_6)
.L_6:
        /*0004*/ 	.word	0x00000082


	//----- nvinfo : EIATTR_KPARAM_INFO
	.align		4
.L_7:
        /*0008*/ 	.byte	0x04, 0x17
        /*000a*/ 	.short	(.L_9 - .L_8)
.L_8:
        /*000c*/ 	.word	0x00000000
        /*0010*/ 	.short	0x0005
        /*0012*/ 	.short	0x0020
        /*0014*/ 	.byte	0x00, 0xf0, 0x11, 0x00


	//----- nvinfo : EIATTR_KPARAM_INFO
	.align		4
.L_9:
        /*0018*/ 	.byte	0x04, 0x17
        /*001a*/ 	.short	(.L_11 - .L_10)
.L_10:
        /*001c*/ 	.word	0x00000000
        /*0020*/ 	.short	0x0004
        /*0022*/ 	.short	0x001c
        /*0024*/ 	.byte	0x00, 0xf0, 0x11, 0x00


	//----- nvinfo : EIATTR_KPARAM_INFO
	.align		4
.L_11:
        /*0028*/ 	.byte	0x04, 0x17
        /*002a*/ 	.short	(.L_13 - .L_12)
.L_12:
        /*002c*/ 	.word	0x00000000
        /*0030*/ 	.short	0x0003
        /*0032*/ 	.short	0x0018
        /*0034*/ 	.byte	0x00, 0xf0, 0x11, 0x00


	//----- nvinfo : EIATTR_KPARAM_INFO
	.align		4
.L_13:
        /*0038*/ 	.byte	0x04, 0x17
        /*003a*/ 	.short	(.L_15 - .L_14)
.L_14:
        /*003c*/ 	.word	0x00000000
        /*0040*/ 	.short	0x0002
        /*0042*/ 	.short	0x0010
        /*0044*/ 	.byte	0x00, 0xf5, 0x21, 0x00


	//----- nvinfo : EIATTR_KPARAM_INFO
	.align		4
.L_15:
        /*0048*/ 	.byte	0x04, 0x17
        /*004a*/ 	.short	(.L_17 - .L_16)
.L_16:
        /*004c*/ 	.word	0x00000000
        /*0050*/ 	.short	0x0001
        /*0052*/ 	.short	0x0008
        /*0054*/ 	.byte	0x00, 0xf5, 0x21, 0x00


	//----- nvinfo : EIATTR_KPARAM_INFO
	.align		4
.L_17:
        /*0058*/ 	.byte	0x04, 0x17
        /*005a*/ 	.short	(.L_19 - .L_18)
.L_18:
        /*005c*/ 	.word	0x00000000
        /*0060*/ 	.short	0x0000
        /*0062*/ 	.short	0x0000
        /*0064*/ 	.byte	0x00, 0xf5, 0x21, 0x00


	//----- nvinfo : EIATTR_SPARSE_MMA_MASK
	.align		4
.L_19:
        /*0068*/ 	.byte	0x03, 0x50
        /*006a*/ 	.short	0x0000


	//----- nvinfo : EIATTR_MAXREG_COUNT
	.align		4
        /*006c*/ 	.byte	0x03, 0x1b
        /*006e*/ 	.short	0x00ff


	//----- nvinfo : EIATTR_NUM_BARRIERS
	.align		4
        /*0070*/ 	.byte	0x02, 0x4c
        /*0072*/ 	.byte	0x01
	.zero		1


	//----- nvinfo : EIATTR_MERCURY_ISA_VERSION
	.align		4
        /*0074*/ 	.byte	0x03, 0x5f
        /*0076*/ 	.short	0x0101


	//----- nvinfo : EIATTR_VRC_CTA_INIT_COUNT
	.align		4
        /*0078*/ 	.byte	0x02, 0x4a
	.zero		1
	.zero		1


	//----- nvinfo : EIATTR_EXIT_INSTR_OFFSETS
	.align		4
        /*007c*/ 	.byte	0x04, 0x1c
        /*007e*/ 	.short	(.L_21 - .L_20)


	//   ....[0]....
.L_20:
        /*0080*/ 	.word	0x000004b0


	//   ....[1]....
        /*0084*/ 	.word	0x00001010


	//----- nvinfo : EIATTR_CRS_STACK_SIZE
	.align		4
.L_21:
        /*0088*/ 	.byte	0x04, 0x1e
        /*008a*/ 	.short	(.L_23 - .L_22)
.L_22:
        /*008c*/ 	.word	0x00000000


	//----- nvinfo : EIATTR_CBANK_PARAM_SIZE
	.align		4
.L_23:
        /*0090*/ 	.byte	0x03, 0x19
        /*0092*/ 	.short	0x0024


	//----- nvinfo : EIATTR_PARAM_CBANK
	.align		4
        /*0094*/ 	.byte	0x04, 0x0a
        /*0096*/ 	.short	(.L_25 - .L_24)
	.align		4
.L_24:
        /*0098*/ 	.word	index@(.nv.constant0._Z20convolution2D_sharedPfS_S_iii)
        /*009c*/ 	.short	0x0380
        /*009e*/ 	.short	0x0024


	//----- nvinfo : EIATTR_SW_WAR
	.align		4
.L_25:
        /*00a0*/ 	.byte	0x04, 0x36
        /*00a2*/ 	.short	(.L_27 - .L_26)
.L_26:
        /*00a4*/ 	.word	0x00000008
.L_27:


//--------------------- .nv.callgraph             --------------------------
	.section	.nv.callgraph,"",@"SHT_CUDA_CALLGRAPH"
	.align	4
	.sectionentsize	8
	.align		4
        /*0000*/ 	.word	0x00000000
	.align		4
        /*0004*/ 	.word	0xffffffff
	.align		4
        /*0008*/ 	.word	0x00000000
	.align		4
        /*000c*/ 	.word	0xfffffffe
	.align		4
        /*0010*/ 	.word	0x00000000
	.align		4
        /*0014*/ 	.word	0xfffffffd
	.align		4
        /*0018*/ 	.word	0x00000000
	.align		4
        /*001c*/ 	.word	0xfffffffc


//--------------------- .text._Z20convolution2D_sharedPfS_S_iii --------------------------
	.section	.text._Z20convolution2D_sharedPfS_S_iii,"ax",@progbits
	.align	128
        .global         _Z20convolution2D_sharedPfS_S_iii
        .type           _Z20convolution2D_sharedPfS_S_iii,@function
        .size           _Z20convolution2D_sharedPfS_S_iii,(.L_x_10 - _Z20convolution2D_sharedPfS_S_iii)
        .other          _Z20convolution2D_sharedPfS_S_iii,@"STO_CUDA_ENTRY STV_DEFAULT"
_Z20convolution2D_sharedPfS_S_iii:
.text._Z20convolution2D_sharedPfS_S_iii:
[----:B------:R-:W-:Y:S01]  /*0000*/  LDC R1, c[0x0][0x37c] ;  /* 0x0000df00ff017b82 */ /* 0x000fe20000000800 */
[----:B------:R-:W0:Y:S07]  /*0010*/  S2R R11, SR_TID.X ;  /* 0x00000000000b7919 */ /* 0x000e2e0000002100 */
[----:B------:R-:W1:Y:S01]  /*0020*/  S2UR UR4, SR_CTAID.Y ;  /* 0x00000000000479c3 */ /* 0x000e620000002600 */
[----:B------:R-:W1:Y:S01]  /*0030*/  LDCU UR5, c[0x0][0x364] ;  /* 0x00006c80ff0577ac */ /* 0x000e620008000800 */
[----:B------:R-:W-:Y:S01]  /*0040*/  BSSY.RECONVERGENT B0, `(.L_x_0) ;  /* 0x0000045000007945 */ /* 0x000fe20003800200 */
[----:B------:R-:W2:Y:S01]  /*0050*/  S2R R13, SR_TID.Y ;  /* 0x00000000000d7919 */ /* 0x000ea20000002200 */
[----:B------:R-:W3:Y:S04]  /*0060*/  LDCU UR7, c[0x0][0x3a0] ;  /* 0x00007400ff0777ac */ /* 0x000ee80008000800 */
[----:B------:R-:W0:Y:S01]  /*0070*/  S2UR UR6, SR_CTAID.X ;  /* 0x00000000000679c3 */ /* 0x000e220000002500 */
[----:B------:R-:W4:Y:S07]  /*0080*/  LDCU.64 UR8, c[0x0][0x398] ;  /* 0x00007300ff0877ac */ /* 0x000f2e0008000a00 */
[----:B------:R-:W0:Y:S01]  /*0090*/  LDC R8, c[0x0][0x360] ;  /* 0x0000d800ff087b82 */ /* 0x000e220000000800 */
[----:B---3--:R-:W-:Y:S01]  /*00a0*/  MOV R0, UR7 ;  /* 0x0000000700007c02 */ /* 0x008fe20008000f00 */
[----:B-1----:R-:W-:-:S03]  /*00b0*/  UIMAD UR4, UR4, UR5, URZ ;  /* 0x00000005040472a4 */ /* 0x002fc6000f8e02ff */
[----:B------:R-:W-:-:S04]  /*00c0*/  LEA.HI R2, R0, R0, RZ, 0x1 ;  /* 0x0000000000027211 */ /* 0x000fc800078f08ff */
[----:B------:R-:W-:Y:S01]  /*00d0*/  SHF.R.S32.HI R2, RZ, 0x1, R2 ;  /* 0x00000001ff027819 */ /* 0x000fe20000011402 */
[----:B--2---:R-:W-:-:S03]  /*00e0*/  VIADD R5, R13, UR4 ;  /* 0x000000040d057c36 */ /* 0x004fc60008000000 */
[C---:B----4-:R-:W-:Y:S02]  /*00f0*/  IADD3 R6, PT, PT, -R2.reuse, UR9, RZ ;  /* 0x0000000902067c10 */ /* 0x050fe4000fffe1ff */
[----:B------:R-:W-:Y:S01]  /*0100*/  IADD3 R4, PT, PT, -R2, UR8, RZ ;  /* 0x0000000802047c10 */ /* 0x000fe2000fffe1ff */
[----:B0-----:R-:W-:Y:S01]  /*0110*/  IMAD R3, R8, UR6, R11 ;  /* 0x0000000608037c24 */ /* 0x001fe2000f8e020b */
[----:B------:R-:W0:Y:S04]  /*0120*/  LDCU.64 UR6, c[0x0][0x358] ;  /* 0x00006b00ff0677ac */ /* 0x000e280008000a00 */
[C---:B------:R-:W-:Y:S02]  /*0130*/  ISETP.GE.AND P0, PT, R3.reuse, UR9, PT ;  /* 0x0000000903007c0c */ /* 0x040fe4000bf06270 */
[----:B------:R-:W-:-:S02]  /*0140*/  ISETP.GE.AND P2, PT, R3, R6, PT ;  /* 0x000000060300720c */ /* 0x000fc40003f46270 */
[C---:B------:R-:W-:Y:S02]  /*0150*/  ISETP.GE.OR P1, PT, R5.reuse, UR8, P0 ;  /* 0x0000000805007c0c */ /* 0x040fe40008726670 */
[C---:B------:R-:W-:Y:S02]  /*0160*/  VIMNMX R7, PT, PT, R5.reuse, R3, PT ;  /* 0x0000000305077248 */ /* 0x040fe40003fe0100 */
[----:B------:R-:W-:-:S04]  /*0170*/  ISETP.GE.OR P2, PT, R5, R4, P2 ;  /* 0x000000040500720c */ /* 0x000fc80001746670 */
[----:B------:R-:W-:-:S05]  /*0180*/  ISETP.LT.OR P0, PT, R7, R2, P2 ;  /* 0x000000020700720c */ /* 0x000fca0001701670 */
[----:B0-----:R-:W-:Y:S08]  /*0190*/  @P1 BRA `(.L_x_1) ;  /* 0x0000000000bc1947 */ /* 0x001ff00003800000 */
[----:B------:R-:W0:Y:S01]  /*01a0*/  LDC.64 R16, c[0x0][0x380] ;  /* 0x0000e000ff107b82 */ /* 0x000e220000000a00 */
[C---:B------:R-:W-:Y:S01]  /*01b0*/  IADD3 R6, PT, PT, -R2.reuse, UR8, RZ ;  /* 0x0000000802067c10 */ /* 0x040fe2000fffe1ff */
[C---:B------:R-:W-:Y:S01]  /*01c0*/  IMAD R7, R5.reuse, UR9, R3 ;  /* 0x0000000905077c24 */ /* 0x040fe2000f8e0203 */
[C---:B------:R-:W-:Y:S02]  /*01d0*/  ISETP.GE.AND P2, PT, R5.reuse, R2, PT ;  /* 0x000000020500720c */ /* 0x040fe40003f46270 */
[----:B------:R-:W-:Y:S02]  /*01e0*/  ISETP.GE.AND P1, PT, R5, R6, PT ;  /* 0x000000060500720c */ /* 0x000fe40003f26270 */
[C---:B------:R-:W-:Y:S02]  /*01f0*/  IADD3 R6, PT, PT, -R2.reuse, UR5, RZ ;  /* 0x0000000502067c10 */ /* 0x040fe4000fffe1ff */
[----:B------:R-:W-:Y:S02]  /*0200*/  ISETP.GE.AND P4, PT, R3, R2, PT ;  /* 0x000000020300720c */ /* 0x000fe40003f86270 */
[----:B------:R-:W-:-:S02]  /*0210*/  IADD3 R4, PT, PT, -R2, UR9, RZ ;  /* 0x0000000902047c10 */ /* 0x000fc4000fffe1ff */
[C---:B------:R-:W-:Y:S02]  /*0220*/  ISETP.GE.OR P2, PT, R13.reuse, R2, !P2 ;  /* 0x000000020d00720c */ /* 0x040fe40005746670 */
[----:B------:R-:W-:Y:S02]  /*0230*/  ISETP.LT.U32.OR P1, PT, R13, R6, P1 ;  /* 0x000000060d00720c */ /* 0x000fe40000f21470 */
[----:B------:R-:W-:Y:S02]  /*0240*/  ISETP.GE.OR P4, PT, R11, R2, !P4 ;  /* 0x000000020b00720c */ /* 0x000fe40006786670 */
[----:B------:R-:W-:Y:S02]  /*0250*/  ISETP.GE.AND P3, PT, R3, R4, PT ;  /* 0x000000040300720c */ /* 0x000fe40003f66270 */
[----:B------:R-:W-:Y:S01]  /*0260*/  IADD3 R4, PT, PT, -R2, R8, RZ ;  /* 0x0000000802047210 */ /* 0x000fe20007ffe1ff */
[----:B0-----:R-:W-:-:S03]  /*0270*/  IMAD.WIDE R14, R7, 0x4, R16 ;  /* 0x00000004070e7825 */ /* 0x001fc600078e0210 */
[----:B------:R-:W-:Y:S02]  /*0280*/  ISETP.LT.U32.OR P3, PT, R11, R4, P3 ;  /* 0x000000040b00720c */ /* 0x000fe40001f61470 */
[----:B------:R-:W-:Y:S01]  /*0290*/  @!P2 IADD3 R6, PT, PT, R5, -R2, RZ ;  /* 0x800000020506a210 */ /* 0x000fe20007ffe0ff */
[C---:B------:R-:W-:Y:S02]  /*02a0*/  IMAD.IADD R4, R2.reuse, 0x1, R13 ;  /* 0x0000000102047824 */ /* 0x040fe400078e020d */
[----:B------:R-:W-:Y:S02]  /*02b0*/  @!P4 IADD3 R19, PT, PT, -R2, R7, RZ ;  /* 0x000000070213c210 */ /* 0x000fe40007ffe1ff */
[----:B------:R-:W-:Y:S02]  /*02c0*/  @!P1 VIADD R8, R4, UR4 ;  /* 0x0000000404089c36 */ /* 0x000fe40008000000 */
[--C-:B------:R-:W-:Y:S02]  /*02d0*/  @!P2 IMAD R7, R6, UR9, R3.reuse ;  /* 0x000000090607ac24 */ /* 0x100fe4000f8e0203 */
[----:B------:R-:W-:-:S02]  /*02e0*/  @!P1 IMAD R21, R8, UR9, R3 ;  /* 0x0000000908159c24 */ /* 0x000fc4000f8e0203 */
[----:B------:R-:W-:-:S04]  /*02f0*/  @!P4 IMAD.WIDE R18, R19, 0x4, R16 ;  /* 0x000000041312c825 */ /* 0x000fc800078e0210 */
[----:B------:R-:W-:Y:S02]  /*0300*/  @!P3 IMAD.WIDE R8, R2, 0x4, R14 ;  /* 0x000000040208b825 */ /* 0x000fe400078e020e */
[----:B------:R0:W2:Y:S02]  /*0310*/  LDG.E R14, desc[UR6][R14.64] ;  /* 0x000000060e0e7981 */ /* 0x0000a4000c1e1900 */
[--C-:B------:R-:W-:Y:S02]  /*0320*/  @!P2 IMAD.WIDE R6, R7, 0x4, R16.reuse ;  /* 0x000000040706a825 */ /* 0x100fe400078e0210 */
[----:B------:R-:W3:Y:S02]  /*0330*/  @!P4 LDG.E R18, desc[UR6][R18.64] ;  /* 0x000000061212c981 */ /* 0x000ee4000c1e1900 */
[----:B------:R-:W-:Y:S02]  /*0340*/  @!P1 IMAD.WIDE R16, R21, 0x4, R16 ;  /* 0x0000000415109825 */ /* 0x000fe400078e0210 */
[----:B------:R1:W4:Y:S04]  /*0350*/  @!P3 LDG.E R8, desc[UR6][R8.64] ;  /* 0x000000060808b981 */ /* 0x000328000c1e1900 */
[----:B------:R-:W5:Y:S04]  /*0360*/  @!P2 LDG.E R6, desc[UR6][R6.64] ;  /* 0x000000060606a981 */ /* 0x000f68000c1e1900 */
[----:B------:R1:W5:Y:S01]  /*0370*/  @!P1 LDG.E R16, desc[UR6][R16.64] ;  /* 0x0000000610109981 */ /* 0x000362000c1e1900 */
[----:B------:R-:W0:Y:S01]  /*0380*/  S2R R21, SR_CgaCtaId ;  /* 0x0000000000157919 */ /* 0x000e220000008800 */
[----:B------:R-:W-:-:S04]  /*0390*/  MOV R10, 0x400 ;  /* 0x00000400000a7802 */ /* 0x000fc80000000f00 */
[----:B0-----:R-:W-:Y:S01]  /*03a0*/  LEA R10, R21, R10, 0x18 ;  /* 0x0000000a150a7211 */ /* 0x001fe200078ec0ff */
[----:B------:R-:W-:-:S04]  /*03b0*/  IMAD.IADD R21, R2, 0x1, R11 ;  /* 0x0000000102157824 */ /* 0x000fc800078e020b */
[--C-:B------:R-:W-:Y:S02]  /*03c0*/  IMAD R4, R4, 0x48, R10.reuse ;  /* 0x0000004804047824 */ /* 0x100fe400078e020a */
[----:B------:R-:W-:Y:S02]  /*03d0*/  @!P2 IMAD R10, R13, 0x48, R10 ;  /* 0x000000480d0aa824 */ /* 0x000fe400078e020a */
[C-C-:B------:R-:W-:Y:S01]  /*03e0*/  @!P1 IMAD R12, R2.reuse, 0x48, R4.reuse ;  /* 0x00000048020c9824 */ /* 0x140fe200078e0204 */
[----:B------:R-:W-:Y:S01]  /*03f0*/  LEA R15, R21, R4, 0x2 ;  /* 0x00000004150f7211 */ /* 0x000fe200078e10ff */
[----:B-1----:R-:W-:Y:S02]  /*0400*/  @!P4 IMAD R9, R11, 0x4, R4 ;  /* 0x000000040b09c824 */ /* 0x002fe400078e0204 */
[C---:B------:R-:W-:Y:S01]  /*0410*/  @!P2 IMAD R17, R21.reuse, 0x4, R10 ;  /* 0x000000041511a824 */ /* 0x040fe200078e020a */
[----:B------:R-:W-:Y:S02]  /*0420*/  @!P3 LEA R7, R2, R15, 0x2 ;  /* 0x0000000f0207b211 */ /* 0x000fe400078e10ff */
[----:B------:R-:W-:Y:S01]  /*0430*/  @!P1 LEA R21, R21, R12, 0x2 ;  /* 0x0000000c15159211 */ /* 0x000fe200078e10ff */
[----:B--2---:R0:W-:Y:S04]  /*0440*/  STS [R15], R14 ;  /* 0x0000000e0f007388 */ /* 0x0041e80000000800 */
[----:B---3--:R0:W-:Y:S04]  /*0450*/  @!P4 STS [R9], R18 ;  /* 0x000000120900c388 */ /* 0x0081e80000000800 */
[----:B----4-:R0:W-:Y:S04]  /*0460*/  @!P3 STS [R7], R8 ;  /* 0x000000080700b388 */ /* 0x0101e80000000800 */
[----:B-----5:R0:W-:Y:S04]  /*0470*/  @!P2 STS [R17], R6 ;  /* 0x000000061100a388 */ /* 0x0201e80000000800 */
[----:B------:R0:W-:Y:S02]  /*0480*/  @!P1 STS [R21], R16 ;  /* 0x0000001015009388 */ /* 0x0001e40000000800 */
.L_x_1:
[----:B------:R-:W-:Y:S05]  /*0490*/  BSYNC.RECONVERGENT B0 ;  /* 0x0000000000007941 */ /* 0x000fea0003800200 */
.L_x_0:
[----:B------:R-:W-:Y:S06]  /*04a0*/  BAR.SYNC.DEFER_BLOCKING 0x0 ;  /* 0x0000000000007b1d */ /* 0x000fec0000010000 */
[----:B------:R-:W-:Y:S05]  /*04b0*/  @P0 EXIT ;  /* 0x000000000000094d */ /* 0x000fea0003800000 */
[----:B------:R-:W-:Y:S01]  /*04c0*/  ISETP.GE.AND P0, PT, R0, -0x1, PT ;  /* 0xffffffff0000780c */ /* 0x000fe20003f06270 */
[----:B0-----:R-:W-:-:S12]  /*04d0*/  IMAD.MOV.U32 R17, RZ, RZ, RZ ;  /* 0x000000ffff117224 */ /* 0x001fd800078e00ff */
[----:B------:R-:W-:Y:S05]  /*04e0*/  @!P0 BRA `(.L_x_2) ;  /* 0x0000000800a88947 */ /* 0x000fea0003800000 */
[----:B------:R-:W0:Y:S01]  /*04f0*/  S2UR UR5, SR_CgaCtaId ;  /* 0x00000000000579c3 */ /* 0x000e220000008800 */
[----:B------:R-:W-:Y:S01]  /*0500*/  IABS R7, R2 ;  /* 0x0000000200077213 */ /* 0x000fe20000000000 */
[----:B------:R-:W-:Y:S01]  /*0510*/  UMOV UR4, 0x400 ;  /* 0x0000040000047882 */ /* 0x000fe20000000000 */
[----:B------:R-:W-:Y:S01]  /*0520*/  IMAD.MOV R8, RZ, RZ, -R2 ;  /* 0x000000ffff087224 */ /* 0x000fe200078e0a02 */
[C---:B------:R-:W-:Y:S01]  /*0530*/  IADD3 R4, PT, PT, R2.reuse, R13, RZ ;  /* 0x0000000d02047210 */ /* 0x040fe20007ffe0ff */
[----:B------:R-:W-:Y:S02]  /*0540*/  IMAD.MOV.U32 R17, RZ, RZ, RZ ;  /* 0x000000ffff117224 */ /* 0x000fe400078e00ff */
[C---:B------:R-:W-:Y:S01]  /*0550*/  IMAD.IADD R6, R2.reuse, 0x1, R7 ;  /* 0x0000000102067824 */ /* 0x040fe200078e0207 */
[----:B------:R-:W-:-:S04]  /*0560*/  IADD3 R7, PT, PT, R2, R11, RZ ;  /* 0x0000000b02077210 */ /* 0x000fc80007ffe0ff */
[----:B------:R-:W-:-:S04]  /*0570*/  IADD3 R9, PT, PT, R6, 0x1, RZ ;  /* 0x0000000106097810 */ /* 0x000fc80007ffe0ff */
[C---:B------:R-:W-:Y:S02]  /*0580*/  LOP3.LUT R12, R9.reuse, 0xf, RZ, 0xc0, !PT ;  /* 0x0000000f090c7812 */ /* 0x040fe400078ec0ff */
[C---:B------:R-:W-:Y:S02]  /*0590*/  LOP3.LUT R13, R9.reuse, 0x7, RZ, 0xc0, !PT ;  /* 0x00000007090d7812 */ /* 0x040fe400078ec0ff */
[----:B------:R-:W-:Y:S01]  /*05a0*/  LOP3.LUT R16, R9, 0x3, RZ, 0xc0, !PT ;  /* 0x0000000309107812 */ /* 0x000fe200078ec0ff */
[----:B0-----:R-:W-:-:S06]  /*05b0*/  ULEA UR4, UR5, UR4, 0x18 ;  /* 0x0000000405047291 */ /* 0x001fcc000f8ec0ff */
[----:B------:R-:W-:Y:S02]  /*05c0*/  LEA R10, R11, UR4, 0x2 ;  /* 0x000000040b0a7c11 */ /* 0x000fe4000f8e10ff */
[----:B------:R-:W-:-:S03]  /*05d0*/  MOV R11, R8 ;  /* 0x00000008000b7202 */ /* 0x000fc60000000f00 */
[----:B------:R-:W-:-:S07]  /*05e0*/  VIADD R10, R10, 0x20 ;  /* 0x000000200a0a7836 */ /* 0x000fce0000000000 */
.L_x_8:
[----:B------:R-:W0:Y:S01]  /*05f0*/  LDC R0, c[0x0][0x3a0] ;  /* 0x0000e800ff007b82 */ /* 0x000e220000000800 */
[----:B------:R-:W-:Y:S01]  /*0600*/  ISETP.GE.U32.AND P1, PT, R6, 0xf, PT ;  /* 0x0000000f0600780c */ /* 0x000fe20003f26070 */
[----:B------:R-:W-:Y:S01]  /*0610*/  IMAD.IADD R19, R4, 0x1, R11 ;  /* 0x0000000104137824 */ /* 0x000fe200078e020b */
[----:B------:R-:W-:Y:S02]  /*0620*/  IADD3 R21, PT, PT, R2, R11, RZ ;  /* 0x0000000b02157210 */ /* 0x000fe40007ffe0ff */
[----:B------:R-:W-:Y:S02]  /*0630*/  IABS R14, R2 ;  /* 0x00000002000e7213 */ /* 0x000fe40000000000 */
[----:B------:R-:W-:Y:S02]  /*0640*/  ISETP.NE.AND P2, PT, R12, RZ, PT ;  /* 0x000000ff0c00720c */ /* 0x000fe40003f45270 */
[----:B------:R-:W-:Y:S02]  /*0650*/  ISETP.NE.AND P0, PT, R11, R14, PT ;  /* 0x0000000e0b00720c */ /* 0x000fe40003f05270 */
[----:B------:R-:W-:Y:S01]  /*0660*/  MOV R18, R8 ;  /* 0x0000000800127202 */ /* 0x000fe20000000f00 */
[----:B0-----:R-:W-:-:S02]  /*0670*/  IMAD R21, R21, R0, RZ ;  /* 0x0000000015157224 */ /* 0x001fc400078e02ff */
[----:B------:R-:W-:Y:S08]  /*0680*/  @!P1 BRA `(.L_x_3) ;  /* 0x0000000000f49947 */ /* 0x000ff00003800000 */
[----:B------:R-:W-:Y:S01]  /*0690*/  LOP3.LUT R22, R9, 0xfffffff0, RZ, 0xc0, !PT ;  /* 0xfffffff009167812 */ /* 0x000fe200078ec0ff */
[----:B------:R-:W-:Y:S01]  /*06a0*/  IMAD.MOV.U32 R23, RZ, RZ, R21 ;  /* 0x000000ffff177224 */ /* 0x000fe200078e0015 */
[----:B------:R-:W-:Y:S01]  /*06b0*/  MOV R18, R8 ;  /* 0x0000000800127202 */ /* 0x000fe20000000f00 */
[----:B------:R-:W-:Y:S02]  /*06c0*/  IMAD R20, R19, 0x48, R10 ;  /* 0x0000004813147824 */ /* 0x000fe400078e020a */
[----:B------:R-:W-:-:S07]  /*06d0*/  IMAD.MOV R22, RZ, RZ, -R22 ;  /* 0x000000ffff167224 */ /* 0x000fce00078e0a16 */
.L_x_4:
[----:B------:R-:W0:Y:S01]  /*06e0*/  LDC.64 R14, c[0x0][0x388] ;  /* 0x0000e200ff0e7b82 */ /* 0x000e220000000a00 */
[----:B------:R-:W1:Y:S04]  /*06f0*/  LDS R26, [R20+-0x20] ;  /* 0xffffe000141a7984 */ /* 0x000e680000000800 */
[----:B------:R-:W2:Y:S01]  /*0700*/  LDS R28, [R20+-0x1c] ;  /* 0xffffe400141c7984 */ /* 0x000ea20000000800 */
[----:B0-----:R-:W-:-:S05]  /*0710*/  IMAD.WIDE R14, R23, 0x4, R14 ;  /* 0x00000004170e7825 */ /* 0x001fca00078e020e */
[----:B------:R-:W1:Y:S04]  /*0720*/  LDG.E R25, desc[UR6][R14.64] ;  /* 0x000000060e197981 */ /* 0x000e68000c1e1900 */
[----:B------:R-:W2:Y:S01]  /*0730*/  LDG.E R24, desc[UR6][R14.64+0x4] ;  /* 0x000004060e187981 */ /* 0x000ea2000c1e1900 */
[----:B-1----:R-:W-:-:S03]  /*0740*/  FFMA R27, R26, R25, R17 ;  /* 0x000000191a1b7223 */ /* 0x002fc60000000011 */
[----:B------:R-:W3:Y:S04]  /*0750*/  LDG.E R26, desc[UR6][R14.64+0x8] ;  /* 0x000008060e1a7981 */ /* 0x000ee8000c1e1900 */
[----:B------:R-:W4:Y:S04]  /*0760*/  LDG.E R25, desc[UR6][R14.64+0xc] ;  /* 0x00000c060e197981 */ /* 0x000f28000c1e1900 */
[----:B------:R-:W5:Y:S01]  /*0770*/  LDG.E R17, desc[UR6][R14.64+0x10] ;  /* 0x000010060e117981 */ /* 0x000f62000c1e1900 */
[----:B--2---:R-:W-:-:S03]  /*0780*/  FFMA R27, R28, R24, R27 ;  /* 0x000000181c1b7223 */ /* 0x004fc6000000001b */
[----:B------:R-:W3:Y:S04]  /*0790*/  LDS R24, [R20+-0x18] ;  /* 0xffffe80014187984 */ /* 0x000ee80000000800 */
[----:B------:R-:W-:Y:S01]  /*07a0*/  LDS R28, [R20+-0xc] ;  /* 0xfffff400141c7984 */ /* 0x000fe20000000800 */
[----:B---3--:R-:W-:-:S03]  /*07b0*/  FFMA R24, R24, R26, R27 ;  /* 0x0000001a18187223 */ /* 0x008fc6000000001b */
[----:B------:R-:W4:Y:S02]  /*07c0*/  LDS R27, [R20+-0x14] ;  /* 0xffffec00141b7984 */ /* 0x000f240000000800 */
[----:B----4-:R-:W-:Y:S02]  /*07d0*/  FFMA R26, R27, R25, R24 ;  /* 0x000000191b1a7223 */ /* 0x010fe40000000018 */
[----:B------:R-:W5:Y:S04]  /*07e0*/  LDS R25, [R20+-0x10] ;  /* 0xfffff00014197984 */ /* 0x000f680000000800 */
[----:B------:R-:W2:Y:S01]  /*07f0*/  LDG.E R24, desc[UR6][R14.64+0x14] ;  /* 0x000014060e187981 */ /* 0x000ea2000c1e1900 */
[----:B-----5:R-:W-:-:S03]  /*0800*/  FFMA R27, R25, R17, R26 ;  /* 0x00000011191b7223 */ /* 0x020fc6000000001a */
[----:B------:R-:W3:Y:S04]  /*0810*/  LDG.E R26, desc[UR6][R14.64+0x18] ;  /* 0x000018060e1a7981 */ /* 0x000ee8000c1e1900 */
[----:B------:R-:W4:Y:S04]  /*0820*/  LDG.E R25, desc[UR6][R14.64+0x1c] ;  /* 0x00001c060e197981 */ /* 0x000f28000c1e1900 */
[----:B------:R-:W5:Y:S01]  /*0830*/  LDG.E R17, desc[UR6][R14.64+0x20] ;  /* 0x000020060e117981 */ /* 0x000f62000c1e1900 */
[----:B--2---:R-:W-:-:S03]  /*0840*/  FFMA R27, R28, R24, R27 ;  /* 0x000000181c1b7223 */ /* 0x004fc6000000001b */
[----:B------:R-:W3:Y:S04]  /*0850*/  LDS R24, [R20+-0x8] ;  /* 0xfffff80014187984 */ /* 0x000ee80000000800 */
[----:B------:R-:W-:Y:S01]  /*0860*/  LDS R28, [R20+0x4] ;  /* 0x00000400141c7984 */ /* 0x000fe20000000800 */
[----:B---3--:R-:W-:-:S03]  /*0870*/  FFMA R24, R24, R26, R27 ;  /* 0x0000001a18187223 */ /* 0x008fc6000000001b */
[----:B------:R-:W4:Y:S02]  /*0880*/  LDS R27, [R20+-0x4] ;  /* 0xfffffc00141b7984 */ /* 0x000f240000000800 */
[----:B----4-:R-:W-:Y:S02]  /*0890*/  FFMA R26, R27, R25, R24 ;  /* 0x000000191b1a7223 */ /* 0x010fe40000000018 */
[----:B------:R-:W5:Y:S04]  /*08a0*/  LDS R25, [R20] ;  /* 0x0000000014197984 */ /* 0x000f680000000800 */
[----:B------:R-:W2:Y:S01]  /*08b0*/  LDG.E R24, desc[UR6][R14.64+0x24] ;  /* 0x000024060e187981 */ /* 0x000ea2000c1e1900 */
[----:B-----5:R-:W-:-:S03]  /*08c0*/  FFMA R27, R25, R17, R26 ;  /* 0x00000011191b7223 */ /* 0x020fc6000000001a */
[----:B------:R-:W3:Y:S04]  /*08d0*/  LDG.E R26, desc[UR6][R14.64+0x28] ;  /* 0x000028060e1a7981 */ /* 0x000ee8000c1e1900 */
[----:B------:R-:W4:Y:S04]  /*08e0*/  LDG.E R25, desc[UR6][R14.64+0x2c] ;  /* 0x00002c060e197981 */ /* 0x000f28000c1e1900 */
[----:B------:R-:W5:Y:S01]  /*08f0*/  LDG.E R17, desc[UR6][R14.64+0x30] ;  /* 0x000030060e117981 */ /* 0x000f62000c1e1900 */
[----:B--2---:R-:W-:-:S03]  /*0900*/  FFMA R27, R28, R24, R27 ;  /* 0x000000181c1b7223 */ /* 0x004fc6000000001b */
[----:B------:R-:W3:Y:S02]  /*0910*/  LDS R24, [R20+0x8] ;  /* 0x0000080014187984 */ /* 0x000ee40000000800 */
[----:B---3--:R-:W-:Y:S02]  /*0920*/  FFMA R24, R24, R26, R27 ;  /* 0x0000001a18187223 */ /* 0x008fe4000000001b */
[----:B------:R-:W4:Y:S02]  /*0930*/  LDS R27, [R20+0xc] ;  /* 0x00000c00141b7984 */ /* 0x000f240000000800 */
[----:B----4-:R-:W-:Y:S02]  /*0940*/  FFMA R26, R27, R25, R24 ;  /* 0x000000191b1a7223 */ /* 0x010fe40000000018 */
[----:B------:R-:W5:Y:S04]  /*0950*/  LDS R25, [R20+0x10] ;  /* 0x0000100014197984 */ /* 0x000f680000000800 */
[----:B------:R-:W2:Y:S04]  /*0960*/  LDG.E R24, desc[UR6][R14.64+0x34] ;  /* 0x000034060e187981 */ /* 0x000ea8000c1e1900 */
[----:B------:R-:W3:Y:S01]  /*0970*/  LDG.E R27, desc[UR6][R14.64+0x3c] ;  /* 0x00003c060e1b7981 */ /* 0x000ee2000c1e1900 */
[----:B-----5:R-:W-:-:S03]  /*0980*/  FFMA R25, R25, R17, R26 ;  /* 0x0000001119197223 */ /* 0x020fc6000000001a */
[----:B------:R-:W4:Y:S04]  /*0990*/  LDG.E R17, desc[UR6][R14.64+0x38] ;  /* 0x000038060e117981 */ /* 0x000f28000c1e1900 */
[----:B------:R-:W2:Y:S01]  /*09a0*/  LDS R26, [R20+0x14] ;  /* 0x00001400141a7984 */ /* 0x000ea20000000800 */
[----:B------:R-:W-:-:S04]  /*09b0*/  IADD3 R22, PT, PT, R22, 0x10, RZ ;  /* 0x0000001016167810 */ /* 0x000fc80007ffe0ff */
[----:B------:R-:W-:Y:S02]  /*09c0*/  ISETP.NE.AND P1, PT, R22, RZ, PT ;  /* 0x000000ff1600720c */ /* 0x000fe40003f25270 */
[----:B------:R-:W-:Y:S02]  /*09d0*/  IADD3 R18, PT, PT, R18, 0x10, RZ ;  /* 0x0000001012127810 */ /* 0x000fe40007ffe0ff */
[----:B------:R-:W-:Y:S01]  /*09e0*/  IADD3 R23, PT, PT, R23, 0x10, RZ ;  /* 0x0000001017177810 */ /* 0x000fe20007ffe0ff */
[----:B--2---:R-:W-:Y:S02]  /*09f0*/  FFMA R24, R26, R24, R25 ;  /* 0x000000181a187223 */ /* 0x004fe40000000019 */
[----:B------:R-:W4:Y:S04]  /*0a00*/  LDS R25, [R20+0x18] ;  /* 0x0000180014197984 */ /* 0x000f280000000800 */
[----:B------:R0:W3:Y:S02]  /*0a10*/  LDS R26, [R20+0x1c] ;  /* 0x00001c00141a7984 */ /* 0x0000e40000000800 */
[----:B0-----:R-:W-:-:S02]  /*0a20*/  VIADD R20, R20, 0x40 ;  /* 0x0000004014147836 */ /* 0x001fc40000000000 */
[----:B----4-:R-:W-:-:S04]  /*0a30*/  FFMA R17, R25, R17, R24 ;  /* 0x0000001119117223 */ /* 0x010fc80000000018 */
[----:B---3--:R-:W-:Y:S01]  /*0a40*/  FFMA R17, R26, R27, R17 ;  /* 0x0000001b1a117223 */ /* 0x008fe20000000011 */
[----:B------:R-:W-:Y:S06]  /*0a50*/  @P1 BRA `(.L_x_4) ;  /* 0xfffffffc00201947 */ /* 0x000fec000383ffff */
.L_x_3:
[----:B------:R-:W-:Y:S01]  /*0a60*/  IADD3 R11, PT, PT, R11, 0x1, RZ ;  /* 0x000000010b0b7810 */ /* 0x000fe20007ffe0ff */
[----:B------:R-:W-:Y:S01]  /*0a70*/  IMAD.IADD R21, R2, 0x1, R21 ;  /* 0x0000000102157824 */ /* 0x000fe200078e0215 */
[----:B------:R-:W-:Y:S06]  /*0a80*/  @!P2 BRA `(.L_x_5) ;  /* 0x00000004003ca947 */ /* 0x000fec0003800000 */
[----:B------:R-:W0:Y:S01]  /*0a90*/  S2R R15, SR_CgaCtaId ;  /* 0x00000000000f7919 */ /* 0x000e220000008800 */
[----:B------:R-:W-:Y:S02]  /*0aa0*/  IADD3 R20, PT, PT, R12, -0x1, RZ ;  /* 0xffffffff0c147810 */ /* 0x000fe40007ffe0ff */
[----:B------:R-:W-:Y:S02]  /*0ab0*/  MOV R14, 0x400 ;  /* 0x00000400000e7802 */ /* 0x000fe40000000f00 */
[----:B------:R-:W-:Y:S02]  /*0ac0*/  ISETP.GE.U32.AND P1, PT, R20, 0x7, PT ;  /* 0x000000071400780c */ /* 0x000fe40003f26070 */
[----:B------:R-:W-:Y:S02]  /*0ad0*/  ISETP.NE.AND P2, PT, R13, RZ, PT ;  /* 0x000000ff0d00720c */ /* 0x000fe40003f45270 */
[----:B0-----:R-:W-:-:S05]  /*0ae0*/  LEA R14, R15, R14, 0x18 ;  /* 0x0000000e0f0e7211 */ /* 0x001fca00078ec0ff */
[----:B------:R-:W-:-:S04]  /*0af0*/  IMAD R19, R19, 0x48, R14 ;  /* 0x0000004813137824 */ /* 0x000fc800078e020e */
[----:B------:R-:W-:Y:S05]  /*0b00*/  @!P1 BRA `(.L_x_6) ;  /* 0x0000000000789947 */ /* 0x000fea0003800000 */
[----:B------:R-:W0:Y:S01]  /*0b10*/  LDC.64 R14, c[0x0][0x388] ;  /* 0x0000e200ff0e7b82 */ /* 0x000e220000000a00 */
[----:B------:R-:W-:-:S05]  /*0b20*/  IADD3 R23, PT, PT, R21, R18, RZ ;  /* 0x0000001215177210 */ /* 0x000fca0007ffe0ff */
[----:B0-----:R-:W-:-:S05]  /*0b30*/  IMAD.WIDE R14, R23, 0x4, R14 ;  /* 0x00000004170e7825 */ /* 0x001fca00078e020e */
[----:B------:R-:W2:Y:S04]  /*0b40*/  LDG.E R23, desc[UR6][R14.64] ;  /* 0x000000060e177981 */ /* 0x000ea8000c1e1900 */
[----:B------:R-:W3:Y:S04]  /*0b50*/  LDG.E R25, desc[UR6][R14.64+0x4] ;  /* 0x000004060e197981 */ /* 0x000ee8000c1e1900 */
[----:B------:R-:W4:Y:S01]  /*0b60*/  LDG.E R22, desc[UR6][R14.64+0x8] ;  /* 0x000008060e167981 */ /* 0x000f22000c1e1900 */
[----:B------:R-:W-:-:S05]  /*0b70*/  IMAD.IADD R20, R7, 0x1, R18 ;  /* 0x0000000107147824 */ /* 0x000fca00078e0212 */
[----:B------:R-:W-:-:S05]  /*0b80*/  LEA R20, R20, R19, 0x2 ;  /* 0x0000001314147211 */ /* 0x000fca00078e10ff */
[----:B------:R-:W2:Y:S04]  /*0b90*/  LDS R24, [R20] ;  /* 0x0000000014187984 */ /* 0x000ea80000000800 */
[----:B------:R-:W-:Y:S04]  /*0ba0*/  LDS R26, [R20+0x8] ;  /* 0x00000800141a7984 */ /* 0x000fe80000000800 */
[----:B------:R-:W-:Y:S01]  /*0bb0*/  LDS R27, [R20+0xc] ;  /* 0x00000c00141b7984 */ /* 0x000fe20000000800 */
[----:B--2---:R-:W-:-:S03]  /*0bc0*/  FFMA R23, R24, R23, R17 ;  /* 0x0000001718177223 */ /* 0x004fc60000000011 */
[----:B------:R-:W3:Y:S04]  /*0bd0*/  LDS R24, [R20+0x4] ;  /* 0x0000040014187984 */ /* 0x000ee80000000800 */
[----:B------:R-:W2:Y:S01]  /*0be0*/  LDG.E R17, desc[UR6][R14.64+0xc] ;  /* 0x00000c060e117981 */ /* 0x000ea2000c1e1900 */
[----:B---3--:R-:W-:-:S03]  /*0bf0*/  FFMA R25, R24, R25, R23 ;  /* 0x0000001918197223 */ /* 0x008fc60000000017 */
[----:B------:R-:W3:Y:S04]  /*0c00*/  LDG.E R24, desc[UR6][R14.64+0x10] ;  /* 0x000010060e187981 */ /* 0x000ee8000c1e1900 */
[----:B------:R-:W5:Y:S01]  /*0c10*/  LDG.E R23, desc[UR6][R14.64+0x14] ;  /* 0x000014060e177981 */ /* 0x000f62000c1e1900 */
[----:B----4-:R-:W-:-:S03]  /*0c20*/  FFMA R26, R26, R22, R25 ;  /* 0x000000161a1a7223 */ /* 0x010fc60000000019 */
[----:B------:R-:W4:Y:S04]  /*0c30*/  LDG.E R22, desc[UR6][R14.64+0x18] ;  /* 0x000018060e167981 */ /* 0x000f28000c1e1900 */
[----:B------:R-:W4:Y:S01]  /*0c40*/  LDG.E R25, desc[UR6][R14.64+0x1c] ;  /* 0x00001c060e197981 */ /* 0x000f22000c1e1900 */
[----:B------:R-:W-:Y:S01]  /*0c50*/  IADD3 R18, PT, PT, R18, 0x8, RZ ;  /* 0x0000000812127810 */ /* 0x000fe20007ffe0ff */
[----:B--2---:R-:W-:Y:S02]  /*0c60*/  FFMA R17, R27, R17, R26 ;  /* 0x000000111b117223 */ /* 0x004fe4000000001a */
[----:B------:R-:W3:Y:S04]  /*0c70*/  LDS R26, [R20+0x10] ;  /* 0x00001000141a7984 */ /* 0x000ee80000000800 */
[----:B------:R-:W5:Y:S01]  /*0c80*/  LDS R27, [R20+0x14] ;  /* 0x00001400141b7984 */ /* 0x000f620000000800 */
[----:B---3--:R-:W-:-:S03]  /*0c90*/  FFMA R24, R26, R24, R17 ;  /* 0x000000181a187223 */ /* 0x008fc60000000011 */
[----:B------:R-:W4:Y:S01]  /*0ca0*/  LDS R26, [R20+0x18] ;  /* 0x00001800141a7984 */ /* 0x000f220000000800 */
[----:B-----5:R-:W-:-:S03]  /*0cb0*/  FFMA R23, R27, R23, R24 ;  /* 0x000000171b177223 */ /* 0x020fc60000000018 */
[----:B------:R-:W0:Y:S01]  /*0cc0*/  LDS R17, [R20+0x1c] ;  /* 0x00001c0014117984 */ /* 0x000e220000000800 */
[----:B----4-:R-:W-:-:S04]  /*0cd0*/  FFMA R22, R26, R22, R23 ;  /* 0x000000161a167223 */ /* 0x010fc80000000017 */
[----:B0-----:R-:W-:-:S07]  /*0ce0*/  FFMA R17, R17, R25, R22 ;  /* 0x0000001911117223 */ /* 0x001fce0000000016 */
.L_x_6:
[----:B------:R-:W-:Y:S05]  /*0cf0*/  @!P2 BRA `(.L_x_5) ;  /* 0x0000000000a0a947 */ /* 0x000fea0003800000 */
[----:B------:R-:W-:Y:S01]  /*0d00*/  VIADD R14, R13, 0xffffffff ;  /* 0xffffffff0d0e7836 */ /* 0x000fe20000000000 */
[----:B------:R-:W-:-:S04]  /*0d10*/  ISETP.NE.AND P2, PT, R16, RZ, PT ;  /* 0x000000ff1000720c */ /* 0x000fc80003f45270 */
[----:B------:R-:W-:-:S13]  /*0d20*/  ISETP.GE.U32.AND P1, PT, R14, 0x3, PT ;  /* 0x000000030e00780c */ /* 0x000fda0003f26070 */
[----:B------:R-:W-:Y:S05]  /*0d30*/  @!P1 BRA `(.L_x_7) ;  /* 0x0000000000489947 */ /* 0x000fea0003800000 */
[----:B------:R-:W0:Y:S01]  /*0d40*/  LDC.64 R14, c[0x0][0x388] ;  /* 0x0000e200ff0e7b82 */ /* 0x000e220000000a00 */
[----:B------:R-:W-:-:S05]  /*0d50*/  IADD3 R23, PT, PT, R21, R18, RZ ;  /* 0x0000001215177210 */ /* 0x000fca0007ffe0ff */
[----:B0-----:R-:W-:-:S05]  /*0d60*/  IMAD.WIDE R14, R23, 0x4, R14 ;  /* 0x00000004170e7825 */ /* 0x001fca00078e020e */
[----:B------:R-:W2:Y:S04]  /*0d70*/  LDG.E R25, desc[UR6][R14.64] ;  /* 0x000000060e197981 */ /* 0x000ea8000c1e1900 */
[----:B------:R-:W3:Y:S04]  /*0d80*/  LDG.E R22, desc[UR6][R14.64+0x4] ;  /* 0x000004060e167981 */ /* 0x000ee8000c1e1900 */
[----:B------:R-:W4:Y:S04]  /*0d90*/  LDG.E R20, desc[UR6][R14.64+0x8] ;  /* 0x000008060e147981 */ /* 0x000f28000c1e1900 */
[----:B------:R-:W5:Y:S01]  /*0da0*/  LDG.E R23, desc[UR6][R14.64+0xc] ;  /* 0x00000c060e177981 */ /* 0x000f62000c1e1900 */
[----:B------:R-:W-:-:S02]  /*0db0*/  IADD3 R24, PT, PT, R7, R18, RZ ;  /* 0x0000001207187210 */ /* 0x000fc40007ffe0ff */
[----:B------:R-:W-:-:S03]  /*0dc0*/  IADD3 R18, PT, PT, R18, 0x4, RZ ;  /* 0x0000000412127810 */ /* 0x000fc60007ffe0ff */
[----:B------:R-:W-:-:S05]  /*0dd0*/  IMAD R24, R24, 0x4, R19 ;  /* 0x0000000418187824 */ /* 0x000fca00078e0213 */
[----:B------:R-:W2:Y:S04]  /*0de0*/  LDS R26, [R24] ;  /* 0x00000000181a7984 */ /* 0x000ea80000000800 */
[----:B------:R-:W3:Y:S01]  /*0df0*/  LDS R28, [R24+0x4] ;  /* 0x00000400181c7984 */ /* 0x000ee20000000800 */
[----:B--2---:R-:W-:-:S03]  /*0e00*/  FFMA R25, R26, R25, R17 ;  /* 0x000000191a197223 */ /* 0x004fc60000000011 */
[----:B------:R-:W4:Y:S01]  /*0e10*/  LDS R26, [R24+0x8] ;  /* 0x00000800181a7984 */ /* 0x000f220000000800 */
[----:B---3--:R-:W-:-:S03]  /*0e20*/  FFMA R25, R28, R22, R25 ;  /* 0x000000161c197223 */ /* 0x008fc60000000019 */
[----:B------:R-:W5:Y:S01]  /*0e30*/  LDS R17, [R24+0xc] ;  /* 0x00000c0018117984 */ /* 0x000f620000000800 */
[----:B----4-:R-:W-:-:S04]  /*0e40*/  FFMA R20, R26, R20, R25 ;  /* 0x000000141a147223 */ /* 0x010fc80000000019 */
[----:B-----5:R-:W-:-:S07]  /*0e50*/  FFMA R17, R17, R23, R20 ;  /* 0x0000001711117223 */ /* 0x020fce0000000014 */
.L_x_7:
[----:B------:R-:W-:Y:S05]  /*0e60*/  @!P2 BRA `(.L_x_5) ;  /* 0x000000000044a947 */ /* 0x000fea0003800000 */
[----:B------:R-:W0:Y:S01]  /*0e70*/  LDC.64 R14, c[0x0][0x388] ;  /* 0x0000e200ff0e7b82 */ /* 0x000e220000000a00 */
[----:B------:R-:W-:-:S05]  /*0e80*/  IADD3 R21, PT, PT, R21, R18, RZ ;  /* 0x0000001215157210 */ /* 0x000fca0007ffe0ff */
[----:B0-----:R-:W-:-:S05]  /*0e90*/  IMAD.WIDE R14, R21, 0x4, R14 ;  /* 0x00000004150e7825 */ /* 0x001fca00078e020e */
[----:B------:R-:W2:Y:S01]  /*0ea0*/  LDG.E R20, desc[UR6][R14.64] ;  /* 0x000000060e147981 */ /* 0x000ea2000c1e1900 */
[----:B------:R-:W-:Y:S01]  /*0eb0*/  IMAD.IADD R18, R7, 0x1, R18 ;  /* 0x0000000107127824 */ /* 0x000fe200078e0212 */
[----:B------:R-:W-:-:S04]  /*0ec0*/  ISETP.NE.AND P1, PT, R16, 0x1, PT ;  /* 0x000000011000780c */ /* 0x000fc80003f25270 */
[----:B------:R-:W-:-:S05]  /*0ed0*/  LEA R22, R18, R19, 0x2 ;  /* 0x0000001312167211 */ /* 0x000fca00078e10ff */
[----:B------:R-:W2:Y:S02]  /*0ee0*/  LDS R18, [R22] ;  /* 0x0000000016127984 */ /* 0x000ea40000000800 */
[----:B--2---:R-:W-:Y:S02]  /*0ef0*/  FFMA R17, R18, R20, R17 ;  /* 0x0000001412117223 */ /* 0x004fe40000000011 */
[----:B------:R-:W-:Y:S05]  /*0f00*/  @!P1 BRA `(.L_x_5) ;  /* 0x00000000001c9947 */ /* 0x000fea0003800000 */
[----:B------:R-:W-:Y:S01]  /*0f10*/  ISETP.NE.AND P1, PT, R16, 0x2, PT ;  /* 0x000000021000780c */ /* 0x000fe20003f25270 */
[----:B------:R-:W2:Y:S04]  /*0f20*/  LDG.E R19, desc[UR6][R14.64+0x4] ;  /* 0x000004060e137981 */ /* 0x000ea8000c1e1900 */
[----:B------:R-:W2:Y:S08]  /*0f30*/  LDS R18, [R22+0x4] ;  /* 0x0000040016127984 */ /* 0x000eb00000000800 */
[----:B------:R-:W3:Y:S04]  /*0f40*/  @P1 LDG.E R21, desc[UR6][R14.64+0x8] ;  /* 0x000008060e151981 */ /* 0x000ee8000c1e1900 */
[----:B------:R-:W3:Y:S01]  /*0f50*/  @P1 LDS R20, [R22+0x8] ;  /* 0x0000080016141984 */ /* 0x000ee20000000800 */
[----:B--2---:R-:W-:-:S04]  /*0f60*/  FFMA R17, R18, R19, R17 ;  /* 0x0000001312117223 */ /* 0x004fc80000000011 */
[----:B---3--:R-:W-:-:S07]  /*0f70*/  @P1 FFMA R17, R20, R21, R17 ;  /* 0x0000001514111223 */ /* 0x008fce0000000011 */
.L_x_5:
[----:B------:R-:W-:Y:S05]  /*0f80*/  @P0 BRA `(.L_x_8) ;  /* 0xfffffff400980947 */ /* 0x000fea000383ffff */
.L_x_2:
[----:B------:R-:W0:Y:S01]  /*0f90*/  LDCU UR4, c[0x0][0x39c] ;  /* 0x00007380ff0477ac */ /* 0x000e220008000800 */
[----:B------:R-:W1:Y:S01]  /*0fa0*/  LDC.64 R6, c[0x0][0x390] ;  /* 0x0000e400ff067b82 */ /* 0x000e620000000a00 */
[----:B------:R-:W-:Y:S02]  /*0fb0*/  IADD3 R5, PT, PT, R5, -R2, RZ ;  /* 0x8000000205057210 */ /* 0x000fe40007ffe0ff */
[----:B0-----:R-:W-:-:S05]  /*0fc0*/  IADD3 R0, PT, PT, -R0, UR4, RZ ;  /* 0x0000000400007c10 */ /* 0x001fca000fffe1ff */
[----:B------:R-:W-:-:S05]  /*0fd0*/  IMAD R0, R5, R0, R5 ;  /* 0x0000000005007224 */ /* 0x000fca00078e0205 */
[----:B------:R-:W-:-:S05]  /*0fe0*/  IADD3 R3, PT, PT, R0, R3, -R2 ;  /* 0x0000000300037210 */ /* 0x000fca0007ffe802 */
[----:B-1----:R-:W-:-:S05]  /*0ff0*/  IMAD.WIDE R2, R3, 0x4, R6 ;  /* 0x0000000403027825 */ /* 0x002fca00078e0206 */
[----:B------:R-:W-:Y:S01]  /*1000*/  STG.E desc[UR6][R2.64], R17 ;  /* 0x0000001102007986 */ /* 0x000fe2000c101906 */
[----:B------:R-:W-:Y:S05]  /*1010*/  EXIT ;  /* 0x000000000000794d */ /* 0x000fea0003800000 */
.L_x_9:
[----:B------:R-:W-:-:S00]  /*1020*/  BRA `(.L_x_9) ;  /* 0xfffffffc00fc7947 */ /* 0x000fc0000383ffff */
[----:B------:R-:W-:-:S00]  /*1030*/  NOP ;  /* 0x0000000000007918 */ /* 0x000fc00000000000 */
        /* <DEDUP_REMOVED lines=12> */
.L_x_10:


//--------------------- .nv.shared._Z20convolution2D_sharedPfS_S_iii --------------------------
	.section	.nv.shared._Z20convolution2D_sharedPfS_S_iii,"aw",@nobits
	.sectionflags	@""
	.align	4
.nv.shared._Z20convolution2D_sharedPfS_S_iii:
	.zero		2320


//--------------------- .nv.shared.reserved.0     --------------------------
	.section	.nv.shared.reserved.0,"aw",@nobits
	.weak		__nv_reservedSMEM_offset_0_alias
	.size		__nv_reservedSMEM_offset_0_alias, 0, 64
	.other		__nv_reservedSMEM_offset_0_alias,@"STO_CUDA_RESERVED_SHARED STV_DEFAULT"
__nv_reservedSMEM_offset_0_alias:
	.zero		0
	.zero		64


//--------------------- .nv.constant0._Z20convolution2D_sharedPfS_S_iii --------------------------
	.section	.nv.constant0._Z20convolution2D_sharedPfS_S_iii,"a",@progbits
	.sectionflags	@""
	.align	4
.nv.constant0._Z20convolution2D_sharedPfS_S_iii:
	.zero		932


//--------------------- SYMBOLS --------------------------

	.type		.nv.reservedSmem.offset0,@object
	.size		.nv.reservedSmem.offset0,0x4
	.type		.nv.reservedSmem.cap,@object
	.size		.nv.reservedSmem.cap,0x4
